//
// Generated by NVIDIA NVVM Compiler
//
// Compiler Build ID: CL-36424714
// Cuda compilation tools, release 13.0, V13.0.88
// Based on NVVM 20.0.0
//

.version 9.0
.target sm_100
.address_size 64

	// .globl	_Z9cuda_sortPiS_ii
.global .align 4 .b8 position[40];

.visible .entry _Z9cuda_sortPiS_ii(
	.param .u64 .ptr .align 1 _Z9cuda_sortPiS_ii_param_0,
	.param .u64 .ptr .align 1 _Z9cuda_sortPiS_ii_param_1,
	.param .u32 _Z9cuda_sortPiS_ii_param_2,
	.param .u32 _Z9cuda_sortPiS_ii_param_3
)
{
	.reg .pred 	%p<26>;
	.reg .b32 	%r<99>;
	.reg .b64 	%rd<36>;

	ld.param.u64 	%rd6, [_Z9cuda_sortPiS_ii_param_0];
	ld.param.u64 	%rd7, [_Z9cuda_sortPiS_ii_param_1];
	ld.param.u32 	%r37, [_Z9cuda_sortPiS_ii_param_2];
	ld.param.u32 	%r38, [_Z9cuda_sortPiS_ii_param_3];
	cvta.to.global.u64 	%rd1, %rd7;
	cvta.to.global.u64 	%rd2, %rd6;
	mov.u32 	%r1, %tid.x;
	mov.u32 	%r39, %ntid.x;
	mov.u32 	%r40, %ctaid.x;
	mul.lo.s32 	%r2, %r39, %r40;
	add.s32 	%r3, %r2, %r1;
	setp.ge.s32 	%p1, %r3, %r37;
	@%p1 bra 	$L__BB0_2;
	mul.wide.s32 	%rd8, %r3, 4;
	add.s64 	%rd9, %rd2, %rd8;
	ld.global.u32 	%r41, [%rd9];
	mul.wide.s32 	%rd10, %r41, 4;
	add.s64 	%rd11, %rd1, %rd10;
	atom.global.add.u32 	%r42, [%rd11], 1;
$L__BB0_2:
	setp.ge.s32 	%p2, %r3, %r37;
	bar.sync 	0;
	@%p2 bra 	$L__BB0_4;
	mul.wide.s32 	%rd12, %r3, 4;
	add.s64 	%rd13, %rd1, %rd12;
	ld.global.u32 	%r43, [%rd13];
	mov.u64 	%rd14, position;
	add.s64 	%rd15, %rd14, %rd12;
	st.global.u32 	[%rd15], %r43;
$L__BB0_4:
	shr.s32 	%r86, %r37, 1;
	setp.lt.s32 	%p3, %r86, 1;
	mov.b32 	%r88, 1;
	@%p3 bra 	$L__BB0_9;
	shl.b32 	%r46, %r3, 1;
	or.b32  	%r5, %r46, 1;
	mov.b32 	%r88, 1;
	mov.u64 	%rd17, position;
$L__BB0_6:
	bar.sync 	0;
	setp.ge.s32 	%p4, %r3, %r86;
	@%p4 bra 	$L__BB0_8;
	mul.lo.s32 	%r47, %r88, %r5;
	mul.wide.s32 	%rd16, %r47, 4;
	add.s64 	%rd18, %rd17, %rd16;
	ld.global.u32 	%r48, [%rd18+-4];
	mul.wide.s32 	%rd19, %r88, 4;
	add.s64 	%rd20, %rd18, %rd19;
	ld.global.u32 	%r49, [%rd20+-4];
	add.s32 	%r50, %r49, %r48;
	st.global.u32 	[%rd20+-4], %r50;
$L__BB0_8:
	shl.b32 	%r88, %r88, 1;
	shr.u32 	%r9, %r86, 1;
	setp.gt.u32 	%p5, %r86, 1;
	mov.u32 	%r86, %r9;
	@%p5 bra 	$L__BB0_6;
$L__BB0_9:
	bar.sync 	0;
	setp.ge.s32 	%p6, %r88, %r37;
	@%p6 bra 	$L__BB0_26;
	add.s32 	%r94, %r88, -1;
	mul.wide.s32 	%rd21, %r3, 4;
	mov.u64 	%rd22, position;
	add.s64 	%rd3, %rd22, %rd21;
	sub.s32 	%r51, %r37, %r88;
	and.b32  	%r12, %r51, 3;
	setp.eq.s32 	%p7, %r12, 0;
	@%p7 bra 	$L__BB0_15;
	sub.s32 	%r52, %r88, %r2;
	sub.s32 	%r90, %r52, %r1;
	neg.s32 	%r89, %r12;
	mov.u32 	%r91, %r88;
$L__BB0_12:
	.pragma "nounroll";
	mov.u32 	%r94, %r91;
	setp.ne.s32 	%p8, %r90, 1;
	@%p8 bra 	$L__BB0_14;
	ld.global.u32 	%r53, [%rd3];
	ld.global.u32 	%r54, [%rd3+4];
	add.s32 	%r55, %r54, %r53;
	st.global.u32 	[%rd3+4], %r55;
$L__BB0_14:
	bar.sync 	0;
	add.s32 	%r91, %r94, 1;
	add.s32 	%r90, %r90, 1;
	add.s32 	%r89, %r89, 1;
	setp.ne.s32 	%p9, %r89, 0;
	@%p9 bra 	$L__BB0_12;
$L__BB0_15:
	sub.s32 	%r56, %r88, %r37;
	setp.gt.u32 	%p10, %r56, -4;
	@%p10 bra 	$L__BB0_26;
	add.s32 	%r22, %r37, -5;
	sub.s32 	%r57, %r94, %r2;
	sub.s32 	%r93, %r57, %r1;
$L__BB0_17:
	setp.ne.s32 	%p11, %r93, 0;
	@%p11 bra 	$L__BB0_19;
	ld.global.u32 	%r58, [%rd3];
	ld.global.u32 	%r59, [%rd3+4];
	add.s32 	%r60, %r59, %r58;
	st.global.u32 	[%rd3+4], %r60;
$L__BB0_19:
	bar.sync 	0;
	add.s32 	%r61, %r94, 1;
	setp.ne.s32 	%p12, %r3, %r61;
	@%p12 bra 	$L__BB0_21;
	ld.global.u32 	%r62, [%rd3];
	ld.global.u32 	%r63, [%rd3+4];
	add.s32 	%r64, %r63, %r62;
	st.global.u32 	[%rd3+4], %r64;
$L__BB0_21:
	bar.sync 	0;
	add.s32 	%r65, %r94, 2;
	setp.ne.s32 	%p13, %r3, %r65;
	@%p13 bra 	$L__BB0_23;
	ld.global.u32 	%r66, [%rd3];
	ld.global.u32 	%r67, [%rd3+4];
	add.s32 	%r68, %r67, %r66;
	st.global.u32 	[%rd3+4], %r68;
$L__BB0_23:
	bar.sync 	0;
	add.s32 	%r69, %r94, 3;
	setp.ne.s32 	%p14, %r3, %r69;
	@%p14 bra 	$L__BB0_25;
	ld.global.u32 	%r70, [%rd3];
	ld.global.u32 	%r71, [%rd3+4];
	add.s32 	%r72, %r71, %r70;
	st.global.u32 	[%rd3+4], %r72;
$L__BB0_25:
	bar.sync 	0;
	add.s32 	%r26, %r94, 4;
	add.s32 	%r93, %r93, 4;
	setp.ne.s32 	%p15, %r94, %r22;
	mov.u32 	%r94, %r26;
	@%p15 bra 	$L__BB0_17;
$L__BB0_26:
	setp.ne.s32 	%p16, %r3, 0;
	@%p16 bra 	$L__BB0_28;
	mul.wide.s32 	%rd23, %r88, 4;
	mov.u64 	%rd24, position;
	add.s64 	%rd25, %rd24, %rd23;
	mov.b32 	%r73, 0;
	st.global.u32 	[%rd25+-4], %r73;
$L__BB0_28:
	setp.lt.s32 	%p17, %r37, 2;
	@%p17 bra 	$L__BB0_33;
	shl.b32 	%r75, %r3, 1;
	or.b32  	%r28, %r75, 1;
	mov.b32 	%r95, 1;
	mov.u64 	%rd27, position;
$L__BB0_30:
	shr.u32 	%r88, %r88, 1;
	bar.sync 	0;
	setp.ge.s32 	%p18, %r3, %r95;
	@%p18 bra 	$L__BB0_32;
	mul.lo.s32 	%r76, %r88, %r28;
	mul.wide.s32 	%rd26, %r76, 4;
	add.s64 	%rd28, %rd27, %rd26;
	ld.global.u32 	%r77, [%rd28+-4];
	mul.wide.u32 	%rd29, %r88, 4;
	add.s64 	%rd30, %rd28, %rd29;
	ld.global.u32 	%r78, [%rd30+-4];
	st.global.u32 	[%rd28+-4], %r78;
	add.s32 	%r79, %r78, %r77;
	st.global.u32 	[%rd30+-4], %r79;
$L__BB0_32:
	shl.b32 	%r95, %r95, 1;
	setp.lt.s32 	%p19, %r95, %r37;
	@%p19 bra 	$L__BB0_30;
$L__BB0_33:
	setp.ge.s32 	%p20, %r3, %r37;
	bar.sync 	0;
	setp.lt.s32 	%p21, %r38, 1;
	or.pred  	%p22, %p20, %p21;
	@%p22 bra 	$L__BB0_39;
	mov.b32 	%r97, 0;
	mov.u64 	%rd33, position;
$L__BB0_35:
	mul.wide.u32 	%rd31, %r97, 4;
	add.s64 	%rd4, %rd1, %rd31;
	ld.global.u32 	%r81, [%rd4];
	setp.lt.s32 	%p23, %r81, 1;
	@%p23 bra 	$L__BB0_38;
	add.s64 	%rd5, %rd33, %rd31;
	mov.b32 	%r98, 0;
$L__BB0_37:
	ld.global.u32 	%r83, [%rd5];
	add.s32 	%r84, %r83, %r98;
	mul.wide.s32 	%rd34, %r84, 4;
	add.s64 	%rd35, %rd2, %rd34;
	st.global.u32 	[%rd35], %r97;
	add.s32 	%r98, %r98, 1;
	ld.global.u32 	%r85, [%rd4];
	setp.lt.s32 	%p24, %r98, %r85;
	@%p24 bra 	$L__BB0_37;
$L__BB0_38:
	add.s32 	%r97, %r97, 1;
	setp.ne.s32 	%p25, %r97, %r38;
	@%p25 bra 	$L__BB0_35;
$L__BB0_39:
	ret;

}


// ===== COMPILED SASS (sm_100) =====

	.target	sm_100

	.elftype	@"ET_EXEC"


//--------------------- .note.nv.tkinfo           --------------------------
	.section	.note.nv.tkinfo,"",@"SHT_NOTE"
	.sectionflags	@"SHF_NOTE_NV_TKINFO"
	.tkinfo
        /*0018*/ 	.word	0x00000002
        /*0030*/ 	.string	""
        /*0030*/ 	.string	"ptxas"
        /*0030*/ 	.string	"Cuda compilation tools, release 13.0, V13.0.88"
        /*0030*/ 	.string	"Build cuda_13.0.r13.0/compiler.36424714_0"
        /*0030*/ 	.string	"-arch sm_100 -m 64 "



//--------------------- .note.nv.cuinfo           --------------------------
	.section	.note.nv.cuinfo,"",@"SHT_NOTE"
	.sectionflags	@"SHF_NOTE_NV_CUINFO"
        /*0018*/ 	.short	0x0002
        /*001a*/ 	.short	0x0064
        /*001c*/ 	.short	0x0082
	.zero		2


//--------------------- .nv.info                  --------------------------
	.section	.nv.info,"",@"SHT_CUDA_INFO"
	.align	4


	//----- nvinfo : EIATTR_REGCOUNT
	.align		4
        /*0000*/ 	.byte	0x04, 0x2f
        /*0002*/ 	.short	(.L_2 - .L_1)
	.align		4
.L_1:
        /*0004*/ 	.word	index@(_Z9cuda_sortPiS_ii)
        /*0008*/ 	.word	0x00000010


	//----- nvinfo : EIATTR_FRAME_SIZE
	.align		4
.L_2:
        /*000c*/ 	.byte	0x04, 0x11
        /*000e*/ 	.short	(.L_4 - .L_3)
	.align		4
.L_3:
        /*0010*/ 	.word	index@(_Z9cuda_sortPiS_ii)
        /*0014*/ 	.word	0x00000000


	//----- nvinfo : EIATTR_MIN_STACK_SIZE
	.align		4
.L_4:
        /*0018*/ 	.byte	0x04, 0x12
        /*001a*/ 	.short	(.L_6 - .L_5)
	.align		4
.L_5:
        /*001c*/ 	.word	index@(_Z9cuda_sortPiS_ii)
        /*0020*/ 	.word	0x00000000
.L_6:


//--------------------- .nv.compat                --------------------------
	.section	.nv.compat,"",@"SHT_CUDA_COMPAT_INFO"
	.align	4
        /*0000*/ 	.byte	0x02, 0x09, 0x00, 0x00, 0x02, 0x02, 0x01, 0x00, 0x02, 0x05, 0x05, 0x00, 0x03, 0x07, 0x01, 0x01
        /*0010*/ 	.byte	0x02, 0x03, 0x00, 0x00, 0x02, 0x06, 0x01, 0x00, 0x04, 0x0b, 0x08, 0x00, 0x09, 0x00, 0x00, 0x00
        /*0020*/ 	.byte	0x00, 0x00, 0x00, 0x00


//--------------------- .nv.info._Z9cuda_sortPiS_ii --------------------------
	.section	.nv.info._Z9cuda_sortPiS_ii,"",@"SHT_CUDA_INFO"
	.sectionflags	@""
	.align	4


	//----- nvinfo : EIATTR_CUDA_API_VERSION
	.align		4
        /*0000*/ 	.byte	0x04, 0x37
        /*0002*/ 	.short	(.L_8 - .L_7)
.L_7:
        /*0004*/ 	.word	0x00000082


	//----- nvinfo : EIATTR_KPARAM_INFO
	.align		4
.L_8:
        /*0008*/ 	.byte	0x04, 0x17
        /*000a*/ 	.short	(.L_10 - .L_9)
.L_9:
        /*000c*/ 	.word	0x00000000
        /*0010*/ 	.short	0x0003
        /*0012*/ 	.short	0x0014
        /*0014*/ 	.byte	0x00, 0xf0, 0x11, 0x00


	//----- nvinfo : EIATTR_KPARAM_INFO
	.align		4
.L_10:
        /*0018*/ 	.byte	0x04, 0x17
        /*001a*/ 	.short	(.L_12 - .L_11)
.L_11:
        /*001c*/ 	.word	0x00000000
        /*0020*/ 	.short	0x0002
        /*0022*/ 	.short	0x0010
        /*0024*/ 	.byte	0x00, 0xf0, 0x11, 0x00


	//----- nvinfo : EIATTR_KPARAM_INFO
	.align		4
.L_12:
        /*0028*/ 	.byte	0x04, 0x17
        /*002a*/ 	.short	(.L_14 - .L_13)
.L_13:
        /*002c*/ 	.word	0x00000000
        /*0030*/ 	.short	0x0001
        /*0032*/ 	.short	0x0008
        /*0034*/ 	.byte	0x00, 0xf5, 0x21, 0x00


	//----- nvinfo : EIATTR_KPARAM_INFO
	.align		4
.L_14:
        /*0038*/ 	.byte	0x04, 0x17
        /*003a*/ 	.short	(.L_16 - .L_15)
.L_15:
        /*003c*/ 	.word	0x00000000
        /*0040*/ 	.short	0x0000
        /*0042*/ 	.short	0x0000
        /*0044*/ 	.byte	0x00, 0xf5, 0x21, 0x00


	//----- nvinfo : EIATTR_SPARSE_MMA_MASK
	.align		4
.L_16:
        /*0048*/ 	.byte	0x03, 0x50
        /*004a*/ 	.short	0x0000


	//----- nvinfo : EIATTR_MAXREG_COUNT
	.align		4
        /*004c*/ 	.byte	0x03, 0x1b
        /*004e*/ 	.short	0x00ff


	//----- nvinfo : EIATTR_NUM_BARRIERS
	.align		4
        /*0050*/ 	.byte	0x02, 0x4c
        /*0052*/ 	.byte	0x01
	.zero		1


	//----- nvinfo : EIATTR_MERCURY_ISA_VERSION
	.align		4
        /*0054*/ 	.byte	0x03, 0x5f
        /*0056*/ 	.short	0x0101


	//----- nvinfo : EIATTR_VRC_CTA_INIT_COUNT
	.align		4
        /*0058*/ 	.byte	0x02, 0x4a
	.zero		1
	.zero		1


	//----- nvinfo : EIATTR_EXIT_INSTR_OFFSETS
	.align		4
        /*005c*/ 	.byte	0x04, 0x1c
        /*005e*/ 	.short	(.L_18 - .L_17)


	//   ....[0]....
.L_17:
        /*0060*/ 	.word	0x000009f0


	//   ....[1]....
        /*0064*/ 	.word	0x00000b60


	//----- nvinfo : EIATTR_CRS_STACK_SIZE
	.align		4
.L_18:
        /*0068*/ 	.byte	0x04, 0x1e
        /*006a*/ 	.short	(.L_20 - .L_19)
.L_19:
        /*006c*/ 	.word	0x00000000


	//----- nvinfo : EIATTR_CBANK_PARAM_SIZE
	.align		4
.L_20:
        /*0070*/ 	.byte	0x03, 0x19
        /*0072*/ 	.short	0x0018


	//----- nvinfo : EIATTR_PARAM_CBANK
	.align		4
        /*0074*/ 	.byte	0x04, 0x0a
        /*0076*/ 	.short	(.L_22 - .L_21)
	.align		4
.L_21:
        /*0078*/ 	.word	index@(.nv.constant0._Z9cuda_sortPiS_ii)
        /*007c*/ 	.short	0x0380
        /*007e*/ 	.short	0x0018


	//----- nvinfo : EIATTR_SW_WAR
	.align		4
.L_22:
        /*0080*/ 	.byte	0x04, 0x36
        /*0082*/ 	.short	(.L_24 - .L_23)
.L_23:
        /*0084*/ 	.word	0x00000008
.L_24:


//--------------------- .nv.callgraph             --------------------------
	.section	.nv.callgraph,"",@"SHT_CUDA_CALLGRAPH"
	.align	4
	.sectionentsize	8
	.align		4
        /*0000*/ 	.word	0x00000000
	.align		4
        /*0004*/ 	.word	0xffffffff
	.align		4
        /*0008*/ 	.word	0x00000000
	.align		4
        /*000c*/ 	.word	0xfffffffe
	.align		4
        /*0010*/ 	.word	0x00000000
	.align		4
        /*0014*/ 	.word	0xfffffffd
	.align		4
        /*0018*/ 	.word	0x00000000
	.align		4
        /*001c*/ 	.word	0xfffffffc


//--------------------- .nv.constant4             --------------------------
	.section	.nv.constant4,"a",@progbits
	.align	8
	.align		8
.nv.constant4:
        /*0000*/ 	.dword	position


//--------------------- .text._Z9cuda_sortPiS_ii  --------------------------
	.section	.text._Z9cuda_sortPiS_ii,"ax",@progbits
	.align	128
        .global         _Z9cuda_sortPiS_ii
        .type           _Z9cuda_sortPiS_ii,@function
        .size           _Z9cuda_sortPiS_ii,(.L_x_28 - _Z9cuda_sortPiS_ii)
        .other          _Z9cuda_sortPiS_ii,@"STO_CUDA_ENTRY STV_DEFAULT"
_Z9cuda_sortPiS_ii:
.text._Z9cuda_sortPiS_ii:
[----:B------:R-:W-:Y:S01]  /*0000*/  LDC R1, c[0x0][0x37c] ;  /* 0x0000df00ff017b82 */ /* 0x000fe20000000800 */
[----:B------:R-:W0:Y:S07]  /*0010*/  S2R R2, SR_TID.X ;  /* 0x0000000000027919 */ /* 0x000e2e0000002100 */
[----:B------:R-:W1:Y:S01]  /*0020*/  S2UR UR5, SR_CTAID.X ;  /* 0x00000000000579c3 */ /* 0x000e620000002500 */
[----:B------:R-:W1:Y:S01]  /*0030*/  LDCU UR4, c[0x0][0x360] ;  /* 0x00006c00ff0477ac */ /* 0x000e620008000800 */
[----:B------:R-:W-:Y:S01]  /*0040*/  BSSY.RECONVERGENT B0, `(.L_x_0) ;  /* 0x000000e000007945 */ /* 0x000fe20003800200 */
[----:B------:R-:W2:Y:S01]  /*0050*/  LDCU UR6, c[0x0][0x390] ;  /* 0x00007200ff0677ac */ /* 0x000ea20008000800 */
[----:B------:R-:W3:Y:S01]  /*0060*/  LDCU.64 UR8, c[0x0][0x358] ;  /* 0x00006b00ff0877ac */ /* 0x000ee20008000a00 */
[----:B-1----:R-:W-:-:S06]  /*0070*/  UIMAD UR4, UR4, UR5, URZ ;  /* 0x00000005040472a4 */ /* 0x002fcc000f8e02ff */
[----:B0-----:R-:W-:-:S05]  /*0080*/  VIADD R0, R2, UR4 ;  /* 0x0000000402007c36 */ /* 0x001fca0008000000 */
[----:B--2---:R-:W-:-:S13]  /*0090*/  ISETP.GE.AND P0, PT, R0, UR6, PT ;  /* 0x0000000600007c0c */ /* 0x004fda000bf06270 */
[----:B---3--:R-:W-:Y:S05]  /*00a0*/  @P0 BRA `(.L_x_1) ;  /* 0x00000000001c0947 */ /* 0x008fea0003800000 */
[----:B------:R-:W0:Y:S08]  /*00b0*/  LDC.64 R4, c[0x0][0x380] ;  /* 0x0000e000ff047b82 */ /* 0x000e300000000a00 */
[----:B------:R-:W1:Y:S01]  /*00c0*/  LDC.64 R6, c[0x0][0x388] ;  /* 0x0000e200ff067b82 */ /* 0x000e620000000a00 */
[----:B0-----:R-:W-:-:S06]  /*00d0*/  IMAD.WIDE R4, R0, 0x4, R4 ;  /* 0x0000000400047825 */ /* 0x001fcc00078e0204 */
[----:B------:R-:W1:Y:S01]  /*00e0*/  LDG.E R5, desc[UR8][R4.64] ;  /* 0x0000000804057981 */ /* 0x000e62000c1e1900 */
[----:B------:R-:W-:Y:S02]  /*00f0*/  IMAD.MOV.U32 R3, RZ, RZ, 0x1 ;  /* 0x00000001ff037424 */ /* 0x000fe400078e00ff */
[----:B-1----:R-:W-:-:S05]  /*0100*/  IMAD.WIDE R6, R5, 0x4, R6 ;  /* 0x0000000405067825 */ /* 0x002fca00078e0206 */
[----:B------:R0:W-:Y:S02]  /*0110*/  REDG.E.ADD.STRONG.GPU desc[UR8][R6.64], R3 ;  /* 0x000000030600798e */ /* 0x0001e4000c12e108 */
.L_x_1:
[----:B------:R-:W-:Y:S05]  /*0120*/  BSYNC.RECONVERGENT B0 ;  /* 0x0000000000007941 */ /* 0x000fea0003800200 */
.L_x_0:
[----:B------:R-:W-:Y:S06]  /*0130*/  BAR.SYNC.DEFER_BLOCKING 0x0 ;  /* 0x0000000000007b1d */ /* 0x000fec0000010000 */
[----:B------:R-:W-:Y:S04]  /*0140*/  BSSY.RECONVERGENT B0, `(.L_x_2) ;  /* 0x0000008000007945 */ /* 0x000fe80003800200 */
[----:B------:R-:W-:Y:S05]  /*0150*/  @P0 BRA `(.L_x_3) ;  /* 0x0000000000180947 */ /* 0x000fea0003800000 */
[----:B------:R-:W1:Y:S08]  /*0160*/  LDC.64 R4, c[0x0][0x388] ;  /* 0x0000e200ff047b82 */ /* 0x000e700000000a00 */
[----:B0-----:R-:W0:Y:S01]  /*0170*/  LDC.64 R6, c[0x4][RZ] ;  /* 0x01000000ff067b82 */ /* 0x001e220000000a00 */
[----:B-1----:R-:W-:-:S06]  /*0180*/  IMAD.WIDE R4, R0, 0x4, R4 ;  /* 0x0000000400047825 */ /* 0x002fcc00078e0204 */
[----:B------:R-:W2:Y:S01]  /*0190*/  LDG.E R5, desc[UR8][R4.64] ;  /* 0x0000000804057981 */ /* 0x000ea2000c1e1900 */
[----:B0-----:R-:W-:-:S05]  /*01a0*/  IMAD.WIDE R6, R0, 0x4, R6 ;  /* 0x0000000400067825 */ /* 0x001fca00078e0206 */
[----:B--2---:R1:W-:Y:S02]  /*01b0*/  STG.E desc[UR8][R6.64], R5 ;  /* 0x0000000506007986 */ /* 0x0043e4000c101908 */
.L_x_3:
[----:B------:R-:W-:Y:S05]  /*01c0*/  BSYNC.RECONVERGENT B0 ;  /* 0x0000000000007941 */ /* 0x000fea0003800200 */
.L_x_2:
[----:B------:R-:W-:Y:S01]  /*01d0*/  USHF.R.S32.HI UR5, URZ, 0x1, UR6 ;  /* 0x00000001ff057899 */ /* 0x000fe20008011406 */
[----:B0-----:R-:W-:-:S03]  /*01e0*/  HFMA2 R3, -RZ, RZ, 0, 5.9604644775390625e-08 ;  /* 0x00000001ff037431 */ /* 0x001fc600000001ff */
[----:B------:R-:W-:-:S09]  /*01f0*/  UISETP.GE.AND UP0, UPT, UR5, 0x1, UPT ;  /* 0x000000010500788c */ /* 0x000fd2000bf06270 */
[----:B------:R-:W-:Y:S05]  /*0200*/  BRA.U !UP0, `(.L_x_4) ;  /* 0x0000000108507547 */ /* 0x000fea000b800000 */
[----:B------:R-:W0:Y:S01]  /*0210*/  LDC.64 R8, c[0x4][RZ] ;  /* 0x01000000ff087b82 */ /* 0x000e220000000a00 */
[----:B------:R-:W-:Y:S01]  /*0220*/  LEA R10, R0, 0x1, 0x1 ;  /* 0x00000001000a7811 */ /* 0x000fe200078e08ff */
[----:B------:R-:W-:-:S07]  /*0230*/  IMAD.MOV.U32 R3, RZ, RZ, 0x1 ;  /* 0x00000001ff037424 */ /* 0x000fce00078e00ff */
.L_x_7:
[----:B------:R-:W-:Y:S01]  /*0240*/  BAR.SYNC.DEFER_BLOCKING 0x0 ;  /* 0x0000000000007b1d */ /* 0x000fe20000010000 */
[----:B------:R-:W-:-:S05]  /*0250*/  ISETP.GE.AND P0, PT, R0, UR5, PT ;  /* 0x0000000500007c0c */ /* 0x000fca000bf06270 */
[----:B------:R-:W-:Y:S08]  /*0260*/  BSSY.RECONVERGENT B0, `(.L_x_5) ;  /* 0x0000009000007945 */ /* 0x000ff00003800200 */
[----:B--2---:R-:W-:Y:S05]  /*0270*/  @P0 BRA `(.L_x_6) ;  /* 0x00000000001c0947 */ /* 0x004fea0003800000 */
[----:B-1----:R-:W-:-:S04]  /*0280*/  IMAD R5, R10, R3, RZ ;  /* 0x000000030a057224 */ /* 0x002fc800078e02ff */
[----:B0-----:R-:W-:-:S04]  /*0290*/  IMAD.WIDE R4, R5, 0x4, R8 ;  /* 0x0000000405047825 */ /* 0x001fc800078e0208 */
[----:B------:R-:W-:Y:S02]  /*02a0*/  IMAD.WIDE R6, R3, 0x4, R4 ;  /* 0x0000000403067825 */ /* 0x000fe400078e0204 */
[----:B------:R-:W2:Y:S04]  /*02b0*/  LDG.E R4, desc[UR8][R4.64+-0x4] ;  /* 0xfffffc0804047981 */ /* 0x000ea8000c1e1900 */
[----:B------:R-:W2:Y:S02]  /*02c0*/  LDG.E R11, desc[UR8][R6.64+-0x4] ;  /* 0xfffffc08060b7981 */ /* 0x000ea4000c1e1900 */
[----:B--2---:R-:W-:-:S05]  /*02d0*/  IMAD.IADD R11, R4, 0x1, R11 ;  /* 0x00000001040b7824 */ /* 0x004fca00078e020b */
[----:B------:R2:W-:Y:S02]  /*02e0*/  STG.E desc[UR8][R6.64+-0x4], R11 ;  /* 0xfffffc0b06007986 */ /* 0x0005e4000c101908 */
.L_x_6:
[----:B------:R-:W-:Y:S05]  /*02f0*/  BSYNC.RECONVERGENT B0 ;  /* 0x0000000000007941 */ /* 0x000fea0003800200 */
.L_x_5:
[----:B------:R-:W-:Y:S01]  /*0300*/  UISETP.GT.U32.AND UP0, UPT, UR5, 0x1, UPT ;  /* 0x000000010500788c */ /* 0x000fe2000bf04070 */
[----:B------:R-:W-:Y:S01]  /*0310*/  SHF.L.U32 R3, R3, 0x1, RZ ;  /* 0x0000000103037819 */ /* 0x000fe200000006ff */
[----:B------:R-:W-:-:S07]  /*0320*/  USHF.R.U32.HI UR6, URZ, 0x1, UR5 ;  /* 0x00000001ff067899 */ /* 0x000fce0008011605 */
[----:B------:R-:W-:Y:S01]  /*0330*/  UMOV UR5, UR6 ;  /* 0x0000000600057c82 */ /* 0x000fe20008000000 */
[----:B------:R-:W-:Y:S05]  /*0340*/  BRA.U UP0, `(.L_x_7) ;  /* 0xfffffffd00bc7547 */ /* 0x000fea000b83ffff */
.L_x_4:
[----:B------:R-:W3:Y:S01]  /*0350*/  LDCU UR6, c[0x0][0x390] ;  /* 0x00007200ff0677ac */ /* 0x000ee20008000800 */
[----:B------:R-:W-:Y:S01]  /*0360*/  BAR.SYNC.DEFER_BLOCKING 0x0 ;  /* 0x0000000000007b1d */ /* 0x000fe20000010000 */
[----:B---3--:R-:W-:-:S13]  /*0370*/  ISETP.GE.AND P0, PT, R3, UR6, PT ;  /* 0x0000000603007c0c */ /* 0x008fda000bf06270 */
[----:B------:R-:W-:Y:S05]  /*0380*/  @P0 BRA `(.L_x_8) ;  /* 0x0000000400180947 */ /* 0x000fea0003800000 */
[----:B------:R-:W3:Y:S01]  /*0390*/  LDCU UR5, c[0x0][0x390] ;  /* 0x00007200ff0577ac */ /* 0x000ee20008000800 */
[----:B-1----:R-:W1:Y:S01]  /*03a0*/  LDC.64 R4, c[0x4][RZ] ;  /* 0x01000000ff047b82 */ /* 0x002e620000000a00 */
[----:B--2---:R-:W-:-:S04]  /*03b0*/  IADD3 R6, PT, PT, -R3, UR6, RZ ;  /* 0x0000000603067c10 */ /* 0x004fc8000fffe1ff */
[----:B------:R-:W-:Y:S01]  /*03c0*/  LOP3.LUT P1, R6, R6, 0x3, RZ, 0xc0, !PT ;  /* 0x0000000306067812 */ /* 0x000fe2000782c0ff */
[----:B---3--:R-:W-:-:S05]  /*03d0*/  VIADD R7, R3, -UR5 ;  /* 0x8000000503077c36 */ /* 0x008fca0008000000 */
[----:B------:R-:W-:Y:S01]  /*03e0*/  ISETP.GT.U32.AND P0, PT, R7, -0x4, PT ;  /* 0xfffffffc0700780c */ /* 0x000fe20003f04070 */
[----:B------:R-:W-:Y:S02]  /*03f0*/  VIADD R7, R3, 0xffffffff ;  /* 0xffffffff03077836 */ /* 0x000fe40000000000 */
[----:B-1----:R-:W-:-:S04]  /*0400*/  IMAD.WIDE R4, R0, 0x4, R4 ;  /* 0x0000000400047825 */ /* 0x002fc800078e0204 */
[----:B------:R-:W-:Y:S06]  /*0410*/  @!P1 BRA `(.L_x_9) ;  /* 0x00000000003c9947 */ /* 0x000fec0003800000 */
[----:B0-----:R-:W-:Y:S01]  /*0420*/  IADD3 R8, PT, PT, -R6, RZ, RZ ;  /* 0x000000ff06087210 */ /* 0x001fe20007ffe1ff */
[----:B------:R-:W-:Y:S01]  /*0430*/  IMAD.MOV.U32 R9, RZ, RZ, R3 ;  /* 0x000000ffff097224 */ /* 0x000fe200078e0003 */
[----:B------:R-:W-:-:S07]  /*0440*/  IADD3 R6, PT, PT, R3, -UR4, -R2 ;  /* 0x8000000403067c10 */ /* 0x000fce000fffe802 */
.L_x_10:
[----:B------:R-:W-:-:S13]  /*0450*/  ISETP.NE.AND P1, PT, R6, 0x1, PT ;  /* 0x000000010600780c */ /* 0x000fda0003f25270 */
[----:B------:R-:W2:Y:S04]  /*0460*/  @!P1 LDG.E R7, desc[UR8][R4.64] ;  /* 0x0000000804079981 */ /* 0x000ea8000c1e1900 */
[----:B------:R-:W2:Y:S01]  /*0470*/  @!P1 LDG.E R10, desc[UR8][R4.64+0x4] ;  /* 0x00000408040a9981 */ /* 0x000ea2000c1e1900 */
[----:B------:R-:W-:Y:S01]  /*0480*/  IADD3 R8, PT, PT, R8, 0x1, RZ ;  /* 0x0000000108087810 */ /* 0x000fe20007ffe0ff */
[----:B------:R-:W-:Y:S02]  /*0490*/  VIADD R6, R6, 0x1 ;  /* 0x0000000106067836 */ /* 0x000fe40000000000 */
[----:B--2---:R-:W-:Y:S02]  /*04a0*/  @!P1 IMAD.IADD R11, R7, 0x1, R10 ;  /* 0x00000001070b9824 */ /* 0x004fe400078e020a */
[----:B------:R-:W-:-:S03]  /*04b0*/  IMAD.MOV.U32 R7, RZ, RZ, R9 ;  /* 0x000000ffff077224 */ /* 0x000fc600078e0009 */
[----:B------:R1:W-:Y:S01]  /*04c0*/  @!P1 STG.E desc[UR8][R4.64+0x4], R11 ;  /* 0x0000040b04009986 */ /* 0x0003e2000c101908 */
[----:B------:R-:W-:Y:S01]  /*04d0*/  BAR.SYNC.DEFER_BLOCKING 0x0 ;  /* 0x0000000000007b1d */ /* 0x000fe20000010000 */
[----:B------:R-:W-:Y:S02]  /*04e0*/  ISETP.NE.AND P1, PT, R8, RZ, PT ;  /* 0x000000ff0800720c */ /* 0x000fe40003f25270 */
[----:B------:R-:W-:-:S11]  /*04f0*/  IADD3 R9, PT, PT, R7, 0x1, RZ ;  /* 0x0000000107097810 */ /* 0x000fd60007ffe0ff */
[----:B-1----:R-:W-:Y:S05]  /*0500*/  @P1 BRA `(.L_x_10) ;  /* 0xfffffffc00d01947 */ /* 0x002fea000383ffff */
.L_x_9:
[----:B------:R-:W-:Y:S05]  /*0510*/  @P0 BRA `(.L_x_8) ;  /* 0x0000000000b40947 */ /* 0x000fea0003800000 */
[----:B------:R-:W-:Y:S01]  /*0520*/  IADD3 R2, PT, PT, R7, -UR4, -R2 ;  /* 0x8000000407027c10 */ /* 0x000fe2000fffe802 */
[----:B------:R-:W-:-:S12]  /*0530*/  UIADD3 UR5, UPT, UPT, UR5, -0x5, URZ ;  /* 0xfffffffb05057890 */ /* 0x000fd8000fffe0ff */
.L_x_19:
[----:B------:R-:W-:Y:S01]  /*0540*/  ISETP.NE.AND P0, PT, R2, RZ, PT ;  /* 0x000000ff0200720c */ /* 0x000fe20003f05270 */
[C---:B0-----:R-:W-:Y:S01]  /*0550*/  VIADD R9, R7.reuse, 0x1 ;  /* 0x0000000107097836 */ /* 0x041fe20000000000 */
[----:B------:R-:W-:Y:S01]  /*0560*/  BSSY.RECONVERGENT B0, `(.L_x_11) ;  /* 0x0000009000007945 */ /* 0x000fe20003800200 */
[----:B------:R-:W-:-:S03]  /*0570*/  VIADD R11, R7, 0x2 ;  /* 0x00000002070b7836 */ /* 0x000fc60000000000 */
[C---:B------:R-:W-:Y:S02]  /*0580*/  ISETP.NE.AND P1, PT, R0.reuse, R9, PT ;  /* 0x000000090000720c */ /* 0x040fe40003f25270 */
[----:B------:R-:W-:-:S05]  /*0590*/  ISETP.NE.AND P2, PT, R0, R11, PT ;  /* 0x0000000b0000720c */ /* 0x000fca0003f45270 */
[----:B------:R-:W-:Y:S08]  /*05a0*/  @P0 BRA `(.L_x_12) ;  /* 0x0000000000100947 */ /* 0x000ff00003800000 */
[----:B------:R-:W2:Y:S04]  /*05b0*/  LDG.E R6, desc[UR8][R4.64] ;  /* 0x0000000804067981 */ /* 0x000ea8000c1e1900 */
[----:B------:R-:W2:Y:S02]  /*05c0*/  LDG.E R9, desc[UR8][R4.64+0x4] ;  /* 0x0000040804097981 */ /* 0x000ea4000c1e1900 */
[----:B--2---:R-:W-:-:S05]  /*05d0*/  IADD3 R9, PT, PT, R6, R9, RZ ;  /* 0x0000000906097210 */ /* 0x004fca0007ffe0ff */
[----:B------:R0:W-:Y:S02]  /*05e0*/  STG.E desc[UR8][R4.64+0x4], R9 ;  /* 0x0000040904007986 */ /* 0x0001e4000c101908 */
.L_x_12:
[----:B------:R-:W-:Y:S05]  /*05f0*/  BSYNC.RECONVERGENT B0 ;  /* 0x0000000000007941 */ /* 0x000fea0003800200 */
.L_x_11:
[----:B------:R-:W-:Y:S06]  /*0600*/  BAR.SYNC.DEFER_BLOCKING 0x0 ;  /* 0x0000000000007b1d */ /* 0x000fec0000010000 */
[----:B------:R-:W-:Y:S04]  /*0610*/  BSSY.RECONVERGENT B0, `(.L_x_13) ;  /* 0x0000006000007945 */ /* 0x000fe80003800200 */
[----:B------:R-:W-:Y:S05]  /*0620*/  @P1 BRA `(.L_x_14) ;  /* 0x0000000000101947 */ /* 0x000fea0003800000 */
[----:B------:R-:W2:Y:S04]  /*0630*/  LDG.E R6, desc[UR8][R4.64] ;  /* 0x0000000804067981 */ /* 0x000ea8000c1e1900 */
[----:B0-----:R-:W2:Y:S02]  /*0640*/  LDG.E R9, desc[UR8][R4.64+0x4] ;  /* 0x0000040804097981 */ /* 0x001ea4000c1e1900 */
[----:B--2---:R-:W-:-:S05]  /*0650*/  IMAD.IADD R9, R6, 0x1, R9 ;  /* 0x0000000106097824 */ /* 0x004fca00078e0209 */
[----:B------:R1:W-:Y:S02]  /*0660*/  STG.E desc[UR8][R4.64+0x4], R9 ;  /* 0x0000040904007986 */ /* 0x0003e4000c101908 */
.L_x_14:
[----:B------:R-:W-:Y:S05]  /*0670*/  BSYNC.RECONVERGENT B0 ;  /* 0x0000000000007941 */ /* 0x000fea0003800200 */
.L_x_13:
[----:B------:R-:W-:Y:S06]  /*0680*/  BAR.SYNC.DEFER_BLOCKING 0x0 ;  /* 0x0000000000007b1d */ /* 0x000fec0000010000 */
[----:B------:R-:W-:Y:S04]  /*0690*/  BSSY.RECONVERGENT B0, `(.L_x_15) ;  /* 0x0000006000007945 */ /* 0x000fe80003800200 */
[----:B------:R-:W-:Y:S05]  /*06a0*/  @P2 BRA `(.L_x_16) ;  /* 0x0000000000102947 */ /* 0x000fea0003800000 */
[----:B------:R-:W2:Y:S04]  /*06b0*/  LDG.E R6, desc[UR8][R4.64] ;  /* 0x0000000804067981 */ /* 0x000ea8000c1e1900 */
[----:B01----:R-:W2:Y:S02]  /*06c0*/  LDG.E R9, desc[UR8][R4.64+0x4] ;  /* 0x0000040804097981 */ /* 0x003ea4000c1e1900 */
[----:B--2---:R-:W-:-:S05]  /*06d0*/  IMAD.IADD R9, R6, 0x1, R9 ;  /* 0x0000000106097824 */ /* 0x004fca00078e0209 */
[----:B------:R2:W-:Y:S02]  /*06e0*/  STG.E desc[UR8][R4.64+0x4], R9 ;  /* 0x0000040904007986 */ /* 0x0005e4000c101908 */
.L_x_16:
[----:B------:R-:W-:Y:S05]  /*06f0*/  BSYNC.RECONVERGENT B0 ;  /* 0x0000000000007941 */ /* 0x000fea0003800200 */
.L_x_15:
[----:B012---:R-:W-:Y:S01]  /*0700*/  IADD3 R9, PT, PT, R7, 0x3, RZ ;  /* 0x0000000307097810 */ /* 0x007fe20007ffe0ff */
[----:B------:R-:W-:Y:S03]  /*0710*/  BAR.SYNC.DEFER_BLOCKING 0x0 ;  /* 0x0000000000007b1d */ /* 0x000fe60000010000 */
[----:B------:R-:W-:-:S03]  /*0720*/  ISETP.NE.AND P0, PT, R0, R9, PT ;  /* 0x000000090000720c */ /* 0x000fc60003f05270 */
[----:B------:R-:W-:Y:S10]  /*0730*/  BSSY.RECONVERGENT B0, `(.L_x_17) ;  /* 0x0000006000007945 */ /* 0x000ff40003800200 */
[----:B------:R-:W-:Y:S05]  /*0740*/  @P0 BRA `(.L_x_18) ;  /* 0x0000000000100947 */ /* 0x000fea0003800000 */
[----:B------:R-:W2:Y:S04]  /*0750*/  LDG.E R6, desc[UR8][R4.64] ;  /* 0x0000000804067981 */ /* 0x000ea8000c1e1900 */
[----:B------:R-:W2:Y:S02]  /*0760*/  LDG.E R9, desc[UR8][R4.64+0x4] ;  /* 0x0000040804097981 */ /* 0x000ea4000c1e1900 */
[----:B--2---:R-:W-:-:S05]  /*0770*/  IMAD.IADD R9, R6, 0x1, R9 ;  /* 0x0000000106097824 */ /* 0x004fca00078e0209 */
[----:B------:R0:W-:Y:S02]  /*0780*/  STG.E desc[UR8][R4.64+0x4], R9 ;  /* 0x0000040904007986 */ /* 0x0001e4000c101908 */
.L_x_18:
[----:B------:R-:W-:Y:S05]  /*0790*/  BSYNC.RECONVERGENT B0 ;  /* 0x0000000000007941 */ /* 0x000fea0003800200 */
.L_x_17:
[----:B------:R-:W-:Y:S01]  /*07a0*/  BAR.SYNC.DEFER_BLOCKING 0x0 ;  /* 0x0000000000007b1d */ /* 0x000fe20000010000 */
[C---:B------:R-:W-:Y:S01]  /*07b0*/  ISETP.NE.AND P0, PT, R7.reuse, UR5, PT ;  /* 0x0000000507007c0c */ /* 0x040fe2000bf05270 */
[----:B------:R-:W-:Y:S01]  /*07c0*/  VIADD R7, R7, 0x4 ;  /* 0x0000000407077836 */ /* 0x000fe20000000000 */
[----:B------:R-:W-:-:S11]  /*07d0*/  IADD3 R2, PT, PT, R2, 0x4, RZ ;  /* 0x0000000402027810 */ /* 0x000fd60007ffe0ff */
[----:B------:R-:W-:Y:S05]  /*07e0*/  @P0 BRA `(.L_x_19) ;  /* 0xfffffffc00540947 */ /* 0x000fea000383ffff */
.L_x_8:
[----:B------:R-:W-:Y:S01]  /*07f0*/  ISETP.NE.AND P0, PT, R0, RZ, PT ;  /* 0x000000ff0000720c */ /* 0x000fe20003f05270 */
[----:B------:R-:W3:-:S12]  /*0800*/  LDCU UR4, c[0x0][0x390] ;  /* 0x00007200ff0477ac */ /* 0x000ed80008000800 */
[----:B01----:R-:W0:Y:S01]  /*0810*/  @!P0 LDC.64 R4, c[0x4][RZ] ;  /* 0x01000000ff048b82 */ /* 0x003e220000000a00 */
[----:B---3--:R-:W-:Y:S01]  /*0820*/  UISETP.GE.AND UP0, UPT, UR4, 0x2, UPT ;  /* 0x000000020400788c */ /* 0x008fe2000bf06270 */
[----:B0-----:R-:W-:-:S05]  /*0830*/  @!P0 IMAD.WIDE R4, R3, 0x4, R4 ;  /* 0x0000000403048825 */ /* 0x001fca00078e0204 */
[----:B------:R0:W-:Y:S03]  /*0840*/  @!P0 STG.E desc[UR8][R4.64+-0x4], RZ ;  /* 0xfffffcff04008986 */ /* 0x0001e6000c101908 */
[----:B------:R-:W-:Y:S05]  /*0850*/  BRA.U !UP0, `(.L_x_20) ;  /* 0x0000000108547547 */ /* 0x000fea000b800000 */
[----:B------:R-:W1:Y:S01]  /*0860*/  LDC.64 R8, c[0x4][RZ] ;  /* 0x01000000ff087b82 */ /* 0x000e620000000a00 */
[----:B------:R-:W-:Y:S01]  /*0870*/  LEA R10, R0, 0x1, 0x1 ;  /* 0x00000001000a7811 */ /* 0x000fe200078e08ff */
[----:B------:R-:W3:Y:S01]  /*0880*/  LDCU UR4, c[0x0][0x390] ;  /* 0x00007200ff0477ac */ /* 0x000ee20008000800 */
[----:B------:R-:W-:-:S05]  /*0890*/  UMOV UR5, 0x1 ;  /* 0x0000000100057882 */ /* 0x000fca0000000000 */
.L_x_23:
[----:B------:R-:W-:Y:S01]  /*08a0*/  BAR.SYNC.DEFER_BLOCKING 0x0 ;  /* 0x0000000000007b1d */ /* 0x000fe20000010000 */
[----:B------:R-:W-:Y:S01]  /*08b0*/  ISETP.GE.AND P0, PT, R0, UR5, PT ;  /* 0x0000000500007c0c */ /* 0x000fe2000bf06270 */
[----:B------:R-:W-:Y:S01]  /*08c0*/  USHF.L.U32 UR5, UR5, 0x1, URZ ;  /* 0x0000000105057899 */ /* 0x000fe200080006ff */
[----:B------:R-:W-:-:S03]  /*08d0*/  SHF.R.U32.HI R3, RZ, 0x1, R3 ;  /* 0x00000001ff037819 */ /* 0x000fc60000011603 */
[----:B------:R-:W-:Y:S08]  /*08e0*/  BSSY.RECONVERGENT B0, `(.L_x_21) ;  /* 0x000000a000007945 */ /* 0x000ff00003800200 */
[----:B----4-:R-:W-:Y:S05]  /*08f0*/  @P0 BRA `(.L_x_22) ;  /* 0x0000000000200947 */ /* 0x010fea0003800000 */
[----:B0-----:R-:W-:-:S04]  /*0900*/  IMAD R5, R3, R10, RZ ;  /* 0x0000000a03057224 */ /* 0x001fc800078e02ff */
[----:B-1----:R-:W-:-:S05]  /*0910*/  IMAD.WIDE R4, R5, 0x4, R8 ;  /* 0x0000000405047825 */ /* 0x002fca00078e0208 */
[----:B------:R-:W4:Y:S01]  /*0920*/  LDG.E R2, desc[UR8][R4.64+-0x4] ;  /* 0xfffffc0804027981 */ /* 0x000f22000c1e1900 */
[----:B--2---:R-:W-:-:S05]  /*0930*/  IMAD.WIDE.U32 R6, R3, 0x4, R4 ;  /* 0x0000000403067825 */ /* 0x004fca00078e0004 */
[----:B------:R-:W4:Y:S02]  /*0940*/  LDG.E R11, desc[UR8][R6.64+-0x4] ;  /* 0xfffffc08060b7981 */ /* 0x000f24000c1e1900 */
[----:B----4-:R-:W-:Y:S02]  /*0950*/  IMAD.IADD R13, R2, 0x1, R11 ;  /* 0x00000001020d7824 */ /* 0x010fe400078e020b */
[----:B------:R4:W-:Y:S04]  /*0960*/  STG.E desc[UR8][R4.64+-0x4], R11 ;  /* 0xfffffc0b04007986 */ /* 0x0009e8000c101908 */
[----:B------:R4:W-:Y:S02]  /*0970*/  STG.E desc[UR8][R6.64+-0x4], R13 ;  /* 0xfffffc0d06007986 */ /* 0x0009e4000c101908 */
.L_x_22:
[----:B---3--:R-:W-:Y:S05]  /*0980*/  BSYNC.RECONVERGENT B0 ;  /* 0x0000000000007941 */ /* 0x008fea0003800200 */
.L_x_21:
[----:B------:R-:W-:-:S09]  /*0990*/  UISETP.GE.AND UP0, UPT, UR5, UR4, UPT ;  /* 0x000000040500728c */ /* 0x000fd2000bf06270 */
[----:B------:R-:W-:Y:S05]  /*09a0*/  BRA.U !UP0, `(.L_x_23) ;  /* 0xfffffffd08bc7547 */ /* 0x000fea000b83ffff */
.L_x_20:
[----:B------:R-:W3:Y:S08]  /*09b0*/  LDC R2, c[0x0][0x394] ;  /* 0x0000e500ff027b82 */ /* 0x000ef00000000800 */
[----:B------:R-:W-:Y:S01]  /*09c0*/  BAR.SYNC.DEFER_BLOCKING 0x0 ;  /* 0x0000000000007b1d */ /* 0x000fe20000010000 */
[----:B---3--:R-:W-:-:S04]  /*09d0*/  ISETP.GE.AND P0, PT, R2, 0x1, PT ;  /* 0x000000010200780c */ /* 0x008fc80003f06270 */
[----:B------:R-:W-:-:S13]  /*09e0*/  ISETP.GE.OR P0, PT, R0, UR4, !P0 ;  /* 0x0000000400007c0c */ /* 0x000fda000c706670 */
[----:B------:R-:W-:Y:S05]  /*09f0*/  @P0 EXIT ;  /* 0x000000000000094d */ /* 0x000fea0003800000 */
[----:B--2-4-:R-:W-:-:S07]  /*0a00*/  HFMA2 R11, -RZ, RZ, 0, 0 ;  /* 0x00000000ff0b7431 */ /* 0x014fce00000001ff */
.L_x_26:
[----:B0-----:R-:W0:Y:S01]  /*0a10*/  LDC.64 R4, c[0x0][0x388] ;  /* 0x0000e200ff047b82 */ /* 0x001e220000000a00 */
[----:B------:R-:W2:Y:S01]  /*0a20*/  LDCU UR5, c[0x0][0x394] ;  /* 0x00007280ff0577ac */ /* 0x000ea20008000800 */
[----:B0-----:R-:W-:-:S05]  /*0a30*/  IMAD.WIDE.U32 R4, R11, 0x4, R4 ;  /* 0x000000040b047825 */ /* 0x001fca00078e0004 */
[----:B------:R-:W3:Y:S02]  /*0a40*/  LDG.E R0, desc[UR8][R4.64] ;  /* 0x0000000804007981 */ /* 0x000ee4000c1e1900 */
[----:B---3--:R-:W-:-:S13]  /*0a50*/  ISETP.GE.AND P0, PT, R0, 0x1, PT ;  /* 0x000000010000780c */ /* 0x008fda0003f06270 */
[----:B--2---:R-:W-:Y:S05]  /*0a60*/  @!P0 BRA `(.L_x_24) ;  /* 0x0000000000308947 */ /* 0x004fea0003800000 */
[----:B------:R-:W0:Y:S01]  /*0a70*/  LDC.64 R6, c[0x4][RZ] ;  /* 0x01000000ff067b82 */ /* 0x000e220000000a00 */
[----:B------:R-:W-:-:S07]  /*0a80*/  UMOV UR4, URZ ;  /* 0x000000ff00047c82 */ /* 0x000fce0008000000 */
[----:B-1----:R-:W1:Y:S01]  /*0a90*/  LDC.64 R8, c[0x0][0x380] ;  /* 0x0000e000ff087b82 */ /* 0x002e620000000a00 */
[----:B0-----:R-:W-:-:S07]  /*0aa0*/  IMAD.WIDE.U32 R6, R11, 0x4, R6 ;  /* 0x000000040b067825 */ /* 0x001fce00078e0006 */
.L_x_25:
[----:B------:R-:W2:Y:S02]  /*0ab0*/  LDG.E R0, desc[UR8][R6.64] ;  /* 0x0000000806007981 */ /* 0x000ea4000c1e1900 */
[----:B--2---:R-:W-:-:S04]  /*0ac0*/  VIADD R3, R0, UR4 ;  /* 0x0000000400037c36 */ /* 0x004fc80008000000 */
[----:B-1----:R-:W-:-:S05]  /*0ad0*/  IMAD.WIDE R2, R3, 0x4, R8 ;  /* 0x0000000403027825 */ /* 0x002fca00078e0208 */
[----:B------:R0:W-:Y:S04]  /*0ae0*/  STG.E desc[UR8][R2.64], R11 ;  /* 0x0000000b02007986 */ /* 0x0001e8000c101908 */
[----:B------:R-:W2:Y:S01]  /*0af0*/  LDG.E R0, desc[UR8][R4.64] ;  /* 0x0000000804007981 */ /* 0x000ea2000c1e1900 */
[----:B------:R-:W-:-:S06]  /*0b00*/  UIADD3 UR4, UPT, UPT, UR4, 0x1, URZ ;  /* 0x0000000104047890 */ /* 0x000fcc000fffe0ff */
[----:B--2---:R-:W-:-:S13]  /*0b10*/  ISETP.LE.AND P0, PT, R0, UR4, PT ;  /* 0x0000000400007c0c */ /* 0x004fda000bf03270 */
[----:B0-----:R-:W-:Y:S05]  /*0b20*/  @!P0 BRA `(.L_x_25) ;  /* 0xfffffffc00e08947 */ /* 0x001fea000383ffff */
.L_x_24:
[----:B------:R-:W-:-:S04]  /*0b30*/  IADD3 R11, PT, PT, R11, 0x1, RZ ;  /* 0x000000010b0b7810 */ /* 0x000fc80007ffe0ff */
[----:B------:R-:W-:-:S13]  /*0b40*/  ISETP.NE.AND P0, PT, R11, UR5, PT ;  /* 0x000000050b007c0c */ /* 0x000fda000bf05270 */
[----:B------:R-:W-:Y:S05]  /*0b50*/  @P0 BRA `(.L_x_26) ;  /* 0xfffffffc00ac0947 */ /* 0x000fea000383ffff */
[----:B------:R-:W-:Y:S05]  /*0b60*/  EXIT ;  /* 0x000000000000794d */ /* 0x000fea0003800000 */
.L_x_27:
[----:B------:R-:W-:-:S00]  /*0b70*/  BRA `(.L_x_27) ;  /* 0xfffffffc00fc7947 */ /* 0x000fc0000383ffff */
[----:B------:R-:W-:-:S00]  /*0b80*/  NOP ;  /* 0x0000000000007918 */ /* 0x000fc00000000000 */
[----:B------:R-:W-:-:S00]  /*0b90*/  NOP ;  /* 0x0000000000007918 */ /* 0x000fc00000000000 */
[----:B------:R-:W-:-:S00]  /*0ba0*/  NOP ;  /* 0x0000000000007918 */ /* 0x000fc00000000000 */
[----:B------:R-:W-:-:S00]  /*0bb0*/  NOP ;  /* 0x0000000000007918 */ /* 0x000fc00000000000 */
[----:B------:R-:W-:-:S00]  /*0bc0*/  NOP ;  /* 0x0000000000007918 */ /* 0x000fc00000000000 */
[----:B------:R-:W-:-:S00]  /*0bd0*/  NOP ;  /* 0x0000000000007918 */ /* 0x000fc00000000000 */
[----:B------:R-:W-:-:S00]  /*0be0*/  NOP ;  /* 0x0000000000007918 */ /* 0x000fc00000000000 */
[----:B------:R-:W-:-:S00]  /*0bf0*/  NOP ;  /* 0x0000000000007918 */ /* 0x000fc00000000000 */
.L_x_28:


//--------------------- .nv.shared.reserved.0     --------------------------
	.section	.nv.shared.reserved.0,"aw",@nobits
	.weak		__nv_reservedSMEM_offset_0_alias
	.size		__nv_reservedSMEM_offset_0_alias, 0, 64
	.other		__nv_reservedSMEM_offset_0_alias,@"STO_CUDA_RESERVED_SHARED STV_DEFAULT"
__nv_reservedSMEM_offset_0_alias:
	.zero		0
	.zero		64


//--------------------- .nv.global                --------------------------
	.section	.nv.global,"aw",@nobits
	.align	4
.nv.global:
	.type		position,@object
	.size		position,(.L_0 - position)
position:
	.zero		40
.L_0:


//--------------------- .nv.constant0._Z9cuda_sortPiS_ii --------------------------
	.section	.nv.constant0._Z9cuda_sortPiS_ii,"a",@progbits
	.sectionflags	@""
	.align	4
.nv.constant0._Z9cuda_sortPiS_ii:
	.zero		920


//--------------------- SYMBOLS --------------------------

	.type		.nv.reservedSmem.offset0,@object
	.size		.nv.reservedSmem.offset0,0x4
